	.headerflags	@"EF_CUDA_TEXMODE_UNIFIED EF_CUDA_64BIT_ADDRESS EF_CUDA_ACCELERATORS EF_CUDA_SM90 EF_CUDA_VIRTUAL_SM(EF_CUDA_SM90)"
	.elftype	@"ET_EXEC"


//--------------------- .nv.info                  --------------------------
	.section	.nv.info,"",@"SHT_CUDA_INFO"
	.align	4


	//----- nvinfo : EIATTR_REGCOUNT
	.align		4
        /*0000*/ 	.byte	0x04, 0x2f
        /*0002*/ 	.short	(.L_2 - .L_1)
	.align		4
.L_1:
        /*0004*/ 	.word	index@(triton_per_fused_native_group_norm_1)
        /*0008*/ 	.word	0x00000014


	//----- nvinfo : EIATTR_MIN_STACK_SIZE
	.align		4
.L_2:
        /*000c*/ 	.byte	0x04, 0x12
        /*000e*/ 	.short	(.L_4 - .L_3)
	.align		4
.L_3:
        /*0010*/ 	.word	index@(triton_per_fused_native_group_norm_1)
        /*0014*/ 	.word	0x00000000


	//----- nvinfo : EIATTR_FRAME_SIZE
	.align		4
.L_4:
        /*0018*/ 	.byte	0x04, 0x11
        /*001a*/ 	.short	(.L_6 - .L_5)
	.align		4
.L_5:
        /*001c*/ 	.word	index@(triton_per_fused_native_group_norm_1)
        /*0020*/ 	.word	0x00000000


	//----- nvinfo : EIATTR_MIN_STACK_SIZE
	.align		4
.L_6:
        /*0024*/ 	.byte	0x04, 0x12
        /*0026*/ 	.short	(.L_8 - .L_7)
	.align		4
.L_7:
        /*0028*/ 	.word	index@(triton_per_fused_native_group_norm_1)
        /*002c*/ 	.word	0x00000000
.L_8:


//--------------------- .nv.info.triton_per_fused_native_group_norm_1 --------------------------
	.section	.nv.info.triton_per_fused_native_group_norm_1,"",@"SHT_CUDA_INFO"
	.sectionflags	@""
	.align	4


	//----- nvinfo : EIATTR_CUDA_API_VERSION
	.align		4
        /*0000*/ 	.byte	0x04, 0x37
        /*0002*/ 	.short	(.L_10 - .L_9)
.L_9:
        /*0004*/ 	.word	0x0000007c


	//----- nvinfo : EIATTR_KPARAM_INFO
	.align		4
.L_10:
        /*0008*/ 	.byte	0x04, 0x17
        /*000a*/ 	.short	(.L_12 - .L_11)
.L_11:
        /*000c*/ 	.word	0x00000000
        /*0010*/ 	.short	0x0007
        /*0012*/ 	.short	0x0034
        /*0014*/ 	.byte	0x00, 0xf0, 0x11, 0x00


	//----- nvinfo : EIATTR_KPARAM_INFO
	.align		4
.L_12:
        /*0018*/ 	.byte	0x04, 0x17
        /*001a*/ 	.short	(.L_14 - .L_13)
.L_13:
        /*001c*/ 	.word	0x00000000
        /*0020*/ 	.short	0x0006
        /*0022*/ 	.short	0x0030
        /*0024*/ 	.byte	0x00, 0xf0, 0x11, 0x00


	//----- nvinfo : EIATTR_KPARAM_INFO
	.align		4
.L_14:
        /*0028*/ 	.byte	0x04, 0x17
        /*002a*/ 	.short	(.L_16 - .L_15)
.L_15:
        /*002c*/ 	.word	0x00000000
        /*0030*/ 	.short	0x0005
        /*0032*/ 	.short	0x0028
        /*0034*/ 	.byte	0x00, 0xf4, 0x21, 0x00


	//----- nvinfo : EIATTR_KPARAM_INFO
	.align		4
.L_16:
        /*0038*/ 	.byte	0x04, 0x17
        /*003a*/ 	.short	(.L_18 - .L_17)
.L_17:
        /*003c*/ 	.word	0x00000000
        /*0040*/ 	.short	0x0004
        /*0042*/ 	.short	0x0020
        /*0044*/ 	.byte	0x00, 0xf4, 0x21, 0x00


	//----- nvinfo : EIATTR_KPARAM_INFO
	.align		4
.L_18:
        /*0048*/ 	.byte	0x04, 0x17
        /*004a*/ 	.short	(.L_20 - .L_19)
.L_19:
        /*004c*/ 	.word	0x00000000
        /*0050*/ 	.short	0x0003
        /*0052*/ 	.short	0x0018
        /*0054*/ 	.byte	0x00, 0xf4, 0x21, 0x00


	//----- nvinfo : EIATTR_KPARAM_INFO
	.align		4
.L_20:
        /*0058*/ 	.byte	0x04, 0x17
        /*005a*/ 	.short	(.L_22 - .L_21)
.L_21:
        /*005c*/ 	.word	0x00000000
        /*0060*/ 	.short	0x0002
        /*0062*/ 	.short	0x0010
        /*0064*/ 	.byte	0x00, 0xf4, 0x21, 0x00


	//----- nvinfo : EIATTR_KPARAM_INFO
	.align		4
.L_22:
        /*0068*/ 	.byte	0x04, 0x17
        /*006a*/ 	.short	(.L_24 - .L_23)
.L_23:
        /*006c*/ 	.word	0x00000000
        /*0070*/ 	.short	0x0001
        /*0072*/ 	.short	0x0008
        /*0074*/ 	.byte	0x00, 0xf4, 0x21, 0x00


	//----- nvinfo : EIATTR_KPARAM_INFO
	.align		4
.L_24:
        /*0078*/ 	.byte	0x04, 0x17
        /*007a*/ 	.short	(.L_26 - .L_25)
.L_25:
        /*007c*/ 	.word	0x00000000
        /*0080*/ 	.short	0x0000
        /*0082*/ 	.short	0x0000
        /*0084*/ 	.byte	0x00, 0xf4, 0x21, 0x00


	//----- nvinfo : EIATTR_SPARSE_MMA_MASK
	.align		4
.L_26:
        /*0088*/ 	.byte	0x03, 0x50
        /*008a*/ 	.short	0x0000


	//----- nvinfo : EIATTR_MAXREG_COUNT
	.align		4
        /*008c*/ 	.byte	0x03, 0x1b
        /*008e*/ 	.short	0x00ff


	//----- nvinfo : EIATTR_COOP_GROUP_MASK_REGIDS
	.align		4
        /*0090*/ 	.byte	0x04, 0x29
        /*0092*/ 	.short	(.L_28 - .L_27)


	//   ....[0]....
.L_27:
        /*0094*/ 	.word	0xffffffff


	//   ....[1]....
        /*0098*/ 	.word	0xffffffff


	//   ....[2]....
        /*009c*/ 	.word	0xffffffff


	//----- nvinfo : EIATTR_COOP_GROUP_INSTR_OFFSETS
	.align		4
.L_28:
        /*00a0*/ 	.byte	0x04, 0x28
        /*00a2*/ 	.short	(.L_30 - .L_29)


	//   ....[0]....
.L_29:
        /*00a4*/ 	.word	0x000001e0


	//   ....[1]....
        /*00a8*/ 	.word	0x00000230


	//   ....[2]....
        /*00ac*/ 	.word	0x00000260


	//----- nvinfo : EIATTR_EXIT_INSTR_OFFSETS
	.align		4
.L_30:
        /*00b0*/ 	.byte	0x04, 0x1c
        /*00b2*/ 	.short	(.L_32 - .L_31)


	//   ....[0]....
.L_31:
        /*00b4*/ 	.word	0x000004d0


	//   ....[1]....
        /*00b8*/ 	.word	0x00000520


	//----- nvinfo : EIATTR_REQNTID
	.align		4
.L_32:
        /*00bc*/ 	.byte	0x04, 0x10
        /*00be*/ 	.short	(.L_34 - .L_33)
.L_33:
        /*00c0*/ 	.word	0x00000040
        /*00c4*/ 	.word	0x00000001
        /*00c8*/ 	.word	0x00000001


	//----- nvinfo : EIATTR_CBANK_PARAM_SIZE
	.align		4
.L_34:
        /*00cc*/ 	.byte	0x03, 0x19
        /*00ce*/ 	.short	0x0038


	//----- nvinfo : EIATTR_PARAM_CBANK
	.align		4
        /*00d0*/ 	.byte	0x04, 0x0a
        /*00d2*/ 	.short	(.L_36 - .L_35)
	.align		4
.L_35:
        /*00d4*/ 	.word	index@(.nv.constant0.triton_per_fused_native_group_norm_1)
        /*00d8*/ 	.short	0x0210
        /*00da*/ 	.short	0x0038


	//----- nvinfo : EIATTR_SW_WAR
	.align		4
.L_36:
        /*00dc*/ 	.byte	0x04, 0x36
        /*00de*/ 	.short	(.L_38 - .L_37)
.L_37:
        /*00e0*/ 	.word	0x00000008
.L_38:


//--------------------- .nv.callgraph             --------------------------
	.section	.nv.callgraph,"",@"SHT_CUDA_CALLGRAPH"
	.align	4
	.sectionentsize	8
	.align		4
        /*0000*/ 	.word	0x00000000
	.align		4
        /*0004*/ 	.word	0xffffffff
	.align		4
        /*0008*/ 	.word	0x00000000
	.align		4
        /*000c*/ 	.word	0xfffffffe
	.align		4
        /*0010*/ 	.word	0x00000000
	.align		4
        /*0014*/ 	.word	0xfffffffd
	.align		4
        /*0018*/ 	.word	0x00000000
	.align		4
        /*001c*/ 	.word	0xfffffffc


//--------------------- .nv.constant4             --------------------------
	.section	.nv.constant4,"a",@progbits
	.align	8
	.align		8
.nv.constant4:
        /*0000*/ 	.dword	_$_str


//--------------------- .text.triton_per_fused_native_group_norm_1 --------------------------
	.section	.text.triton_per_fused_native_group_norm_1,"ax",@progbits
	.sectionflags	@"SHF_BARRIERS=1"
	.align	128
        .global         triton_per_fused_native_group_norm_1
        .type           triton_per_fused_native_group_norm_1,@function
        .size           triton_per_fused_native_group_norm_1,(.L_x_1 - triton_per_fused_native_group_norm_1)
        .other          triton_per_fused_native_group_norm_1,@"STO_CUDA_ENTRY STV_DEFAULT"
triton_per_fused_native_group_norm_1:
.text.triton_per_fused_native_group_norm_1:
[----:B------:R-:W0:Y:S02]  /*0000*/  LDC R1, c[0x0][0x28] ;  /* 0x00000a00ff017b82 */ /* 0x000e240000000800 */
[----:B------:R-:W1:Y:S01]  /*0010*/  S2R R0, SR_TID.X ;  /* 0x0000000000007919 */ /* 0x000e620000002100 */
[----:B------:R-:W2:Y:S01]  /*0020*/  LDC.64 R8, c[0x0][0x220] ;  /* 0x00008800ff087b82 */ /* 0x000ea20000000a00 */
[----:B------:R-:W-:Y:S01]  /*0030*/  HFMA2.MMA R12, -RZ, RZ, 0, 0 ;  /* 0x00000000ff0c7435 */ /* 0x000fe200000001ff */
[----:B------:R-:W-:Y:S01]  /*0040*/  ULDC.64 UR6, c[0x0][0x208] ;  /* 0x0000820000067ab9 */ /* 0x000fe20000000a00 */
[----:B------:R-:W3:Y:S05]  /*0050*/  S2R R3, SR_CTAID.X ;  /* 0x0000000000037919 */ /* 0x000eea0000002500 */
[----:B------:R-:W4:Y:S01]  /*0060*/  LDC.64 R6, c[0x0][0x218] ;  /* 0x00008600ff067b82 */ /* 0x000f220000000a00 */
[----:B-1----:R-:W-:-:S02]  /*0070*/  SHF.R.U32.HI R2, RZ, 0x1, R0 ;  /* 0x00000001ff027819 */ /* 0x002fc40000011600 */
[----:B------:R-:W-:Y:S01]  /*0080*/  LOP3.LUT R4, R0, 0x1, RZ, 0xc0, !PT ;  /* 0x0000000100047812 */ /* 0x000fe200078ec0ff */
[----:B---3--:R-:W-:Y:S01]  /*0090*/  IMAD.SHL.U32 R3, R3, 0x20, RZ ;  /* 0x0000002003037824 */ /* 0x008fe200078e00ff */
[----:B------:R-:W-:-:S04]  /*00a0*/  SGXT.U32 R2, R2, 0x5 ;  /* 0x000000050202781a */ /* 0x000fc80000000000 */
[----:B------:R-:W-:-:S04]  /*00b0*/  LOP3.LUT R5, R3, R2, RZ, 0xfc, !PT ;  /* 0x0000000203057212 */ /* 0x000fc800078efcff */
[C---:B------:R-:W-:Y:S01]  /*00c0*/  ISETP.GE.AND P1, PT, R5.reuse, 0x40, PT ;  /* 0x000000400500780c */ /* 0x040fe20003f26270 */
[----:B------:R-:W-:Y:S02]  /*00d0*/  IMAD R11, R5, 0x2, R4 ;  /* 0x00000002050b7824 */ /* 0x000fe400078e0204 */
[----:B------:R-:W1:Y:S02]  /*00e0*/  LDC.64 R4, c[0x0][0x210] ;  /* 0x00008400ff047b82 */ /* 0x000e640000000a00 */
[----:B--2---:R-:W-:-:S08]  /*00f0*/  IMAD.WIDE R8, R11, 0x4, R8 ;  /* 0x000000040b087825 */ /* 0x004fd000078e0208 */
[----:B------:R-:W2:Y:S01]  /*0100*/  @!P1 LDG.E R12, desc[UR6][R8.64] ;  /* 0x00000006080c9981 */ /* 0x000ea2000c1e1900 */
[----:B------:R-:W-:Y:S02]  /*0110*/  IMAD.MOV.U32 R10, RZ, RZ, RZ ;  /* 0x000000ffff0a7224 */ /* 0x000fe400078e00ff */
[----:B-1----:R-:W-:-:S05]  /*0120*/  IMAD.WIDE R4, R11, 0x4, R4 ;  /* 0x000000040b047825 */ /* 0x002fca00078e0204 */
[----:B------:R-:W3:Y:S01]  /*0130*/  @!P1 LDG.E R10, desc[UR6][R4.64] ;  /* 0x00000006040a9981 */ /* 0x000ee2000c1e1900 */
[----:B----4-:R-:W-:Y:S01]  /*0140*/  IMAD.WIDE R6, R11, 0x4, R6 ;  /* 0x000000040b067825 */ /* 0x010fe200078e0206 */
[----:B------:R-:W-:-:S06]  /*0150*/  MOV R11, RZ ;  /* 0x000000ff000b7202 */ /* 0x000fcc0000000f00 */
[----:B------:R-:W4:Y:S01]  /*0160*/  @!P1 LDG.E R11, desc[UR6][R6.64] ;  /* 0x00000006060b9981 */ /* 0x000f22000c1e1900 */
[----:B------:R-:W1:Y:S01]  /*0170*/  S2UR UR5, SR_CgaCtaId ;  /* 0x00000000000579c3 */ /* 0x000e620000008800 */
[----:B------:R-:W-:Y:S01]  /*0180*/  UMOV UR4, 0x400 ;  /* 0x0000040000047882 */ /* 0x000fe20000000000 */
[----:B------:R-:W-:Y:S01]  /*0190*/  IMAD.MOV.U32 R15, RZ, RZ, 0x38800000 ;  /* 0x38800000ff0f7424 */ /* 0x000fe200078e00ff */
[----:B------:R-:W-:Y:S01]  /*01a0*/  LOP3.LUT R17, R3, 0x1f, R0, 0xf8, !PT ;  /* 0x0000001f03117812 */ /* 0x000fe200078ef800 */
[----:B-1----:R-:W-:Y:S01]  /*01b0*/  UPRMT UR4, UR5, 0x654, UR4 ;  /* 0x0000065405047896 */ /* 0x002fe20008000004 */
[----:B--2---:R-:W-:-:S04]  /*01c0*/  SEL R12, R12, RZ, !P1 ;  /* 0x000000ff0c0c7207 */ /* 0x004fc80004800000 */
[----:B------:R-:W-:-:S05]  /*01d0*/  FSEL R12, R12, RZ, !P1 ;  /* 0x000000ff0c0c7208 */ /* 0x000fca0004800000 */
[----:B------:R-:W1:Y:S01]  /*01e0*/  SHFL.BFLY PT, R9, R12, 0x1, 0x1f ;  /* 0x0c201f000c097f89 */ /* 0x000e6200000e0000 */
[----:B---3--:R-:W-:-:S04]  /*01f0*/  SEL R10, R10, RZ, !P1 ;  /* 0x000000ff0a0a7207 */ /* 0x008fc80004800000 */
[----:B------:R-:W-:Y:S02]  /*0200*/  FSEL R5, R10, RZ, !P1 ;  /* 0x000000ff0a057208 */ /* 0x000fe40004800000 */
[----:B------:R-:W-:Y:S02]  /*0210*/  LEA R10, R2, UR4, 0x2 ;  /* 0x00000004020a7c11 */ /* 0x000fe4000f8e10ff */
[----:B----4-:R-:W-:Y:S01]  /*0220*/  SEL R4, R11, RZ, !P1 ;  /* 0x000000ff0b047207 */ /* 0x010fe20004800000 */
[----:B------:R-:W2:Y:S03]  /*0230*/  SHFL.BFLY PT, R8, R5, 0x1, 0x1f ;  /* 0x0c201f0005087f89 */ /* 0x000ea600000e0000 */
[----:B------:R-:W-:Y:S01]  /*0240*/  FSEL R4, R4, RZ, !P1 ;  /* 0x000000ff04047208 */ /* 0x000fe20004800000 */
[----:B-1----:R-:W-:-:S04]  /*0250*/  FADD R13, R12, R9 ;  /* 0x000000090c0d7221 */ /* 0x002fc80000000000 */
[----:B------:R-:W1:Y:S01]  /*0260*/  SHFL.BFLY PT, R7, R4, 0x1, 0x1f ;  /* 0x0c201f0004077f89 */ /* 0x000e6200000e0000 */
[C---:B------:R-:W-:Y:S02]  /*0270*/  FSETP.GT.AND P0, PT, |R13|.reuse, 8.50705917302346158658e+37, PT ;  /* 0x7e8000000d00780b */ /* 0x040fe40003f04200 */
[C---:B------:R-:W-:Y:S02]  /*0280*/  FSETP.GEU.AND P3, PT, |R13|.reuse, 1.175494350822287508e-38, PT ;  /* 0x008000000d00780b */ /* 0x040fe40003f6e200 */
[----:B------:R-:W-:-:S09]  /*0290*/  FSETP.NEU.AND P2, PT, R13, RZ, PT ;  /* 0x000000ff0d00720b */ /* 0x000fd20003f4d000 */
[----:B------:R-:W-:Y:S01]  /*02a0*/  @P0 FMUL R13, R13, 0.25 ;  /* 0x3e8000000d0d0820 */ /* 0x000fe20000400000 */
[----:B------:R-:W-:Y:S01]  /*02b0*/  @P0 FMUL R9, R9, 0.25 ;  /* 0x3e80000009090820 */ /* 0x000fe20000400000 */
[----:B--2---:R-:W-:Y:S01]  /*02c0*/  FADD R8, -R5, R8 ;  /* 0x0000000805087221 */ /* 0x004fe20000000100 */
[----:B------:R-:W-:Y:S01]  /*02d0*/  LOP3.LUT P0, RZ, R0, 0x20, RZ, 0xc0, !PT ;  /* 0x0000002000ff7812 */ /* 0x000fe2000780c0ff */
[----:B------:R-:W-:Y:S01]  /*02e0*/  @!P3 FMUL R13, R13, 16777216 ;  /* 0x4b8000000d0db820 */ /* 0x000fe20000400000 */
[----:B------:R-:W-:Y:S02]  /*02f0*/  @!P3 FMUL R9, R9, 16777216 ;  /* 0x4b8000000909b820 */ /* 0x000fe40000400000 */
[----:B------:R-:W-:Y:S01]  /*0300*/  ISETP.LT.AND P0, PT, R17, 0x40, !P0 ;  /* 0x000000401100780c */ /* 0x000fe20004701270 */
[----:B------:R-:W2:Y:S01]  /*0310*/  MUFU.RCP R6, R13 ;  /* 0x0000000d00067308 */ /* 0x000ea20000001000 */
[----:B-1----:R-:W-:Y:S01]  /*0320*/  FADD R7, R4, R7 ;  /* 0x0000000704077221 */ /* 0x002fe20000000000 */
[----:B------:R-:W-:-:S04]  /*0330*/  LOP3.LUT R4, R0, 0x1f, RZ, 0xc0, !PT ;  /* 0x0000001f00047812 */ /* 0x000fc800078ec0ff */
[----:B------:R-:W-:Y:S01]  /*0340*/  LEA R11, R4, UR4, 0x2 ;  /* 0x00000004040b7c11 */ /* 0x000fe2000f8e10ff */
[----:B--2---:R-:W-:Y:S01]  /*0350*/  FMUL R6, R6, R9 ;  /* 0x0000000906067220 */ /* 0x004fe20000400000 */
[----:B------:R-:W-:-:S04]  /*0360*/  FMUL R9, R8, R8 ;  /* 0x0000000808097220 */ /* 0x000fc80000400000 */
[----:B------:R-:W-:Y:S01]  /*0370*/  FSEL R6, R6, RZ, P2 ;  /* 0x000000ff06067208 */ /* 0x000fe20001000000 */
[----:B------:R-:W-:-:S04]  /*0380*/  FMUL R9, R12, R9 ;  /* 0x000000090c097220 */ /* 0x000fc80000400000 */
[----:B------:R-:W-:Y:S01]  /*0390*/  FFMA R8, R8, R6, R5 ;  /* 0x0000000608087223 */ /* 0x000fe20000000005 */
[----:B------:R-:W-:Y:S01]  /*03a0*/  FFMA R9, R6, R9, R7 ;  /* 0x0000000906097223 */ /* 0x000fe20000000007 */
[----:B------:R-:W1:Y:S03]  /*03b0*/  LDC.64 R4, c[0x0][0x238] ;  /* 0x00008e00ff047b82 */ /* 0x000e660000000a00 */
[----:B------:R-:W-:Y:S05]  /*03c0*/  STS [R10], R8 ;  /* 0x000000080a007388 */ /* 0x000fea0000000800 */
[----:B------:R-:W-:Y:S08]  /*03d0*/  BAR.SYNC.DEFER_BLOCKING 0x0 ;  /* 0x0000000000007b1d */ /* 0x000ff00000010000 */
[----:B------:R-:W2:Y:S01]  /*03e0*/  LDC.64 R6, c[0x0][0x228] ;  /* 0x00008a00ff067b82 */ /* 0x000ea20000000a00 */
[----:B------:R-:W-:Y:S07]  /*03f0*/  LDS R13, [R11] ;  /* 0x000000000b0d7984 */ /* 0x000fee0000000800 */
[----:B------:R-:W-:Y:S06]  /*0400*/  BAR.SYNC.DEFER_BLOCKING 0x0 ;  /* 0x0000000000007b1d */ /* 0x000fec0000010000 */
[----:B------:R-:W-:Y:S02]  /*0410*/  STS [R10], R9 ;  /* 0x000000090a007388 */ /* 0x000fe40000000800 */
[----:B------:R-:W-:Y:S06]  /*0420*/  BAR.SYNC.DEFER_BLOCKING 0x0 ;  /* 0x0000000000007b1d */ /* 0x000fec0000010000 */
[----:B------:R-:W3:Y:S02]  /*0430*/  LDS R2, [R11] ;  /* 0x000000000b027984 */ /* 0x000ee40000000800 */
[----:B------:R-:W-:Y:S06]  /*0440*/  BAR.SYNC.DEFER_BLOCKING 0x0 ;  /* 0x0000000000007b1d */ /* 0x000fec0000010000 */
[----:B------:R4:W-:Y:S01]  /*0450*/  STS [R10], R9 ;  /* 0x000000090a007388 */ /* 0x0009e20000000800 */
[----:B---3--:R-:W-:Y:S01]  /*0460*/  FFMA R12, R2, R15, 9.9999997473787516356e-06 ;  /* 0x3727c5ac020c7423 */ /* 0x008fe2000000000f */
[----:B-1----:R-:W-:-:S03]  /*0470*/  IMAD.WIDE R2, R17, 0x4, R4 ;  /* 0x0000000411027825 */ /* 0x002fc600078e0204 */
[----:B------:R-:W1:Y:S01]  /*0480*/  MUFU.RSQ R15, R12 ;  /* 0x0000000c000f7308 */ /* 0x000e620000001400 */
[----:B------:R-:W-:Y:S01]  /*0490*/  BAR.SYNC.DEFER_BLOCKING 0x0 ;  /* 0x0000000000007b1d */ /* 0x000fe20000010000 */
[----:B--2---:R-:W-:-:S05]  /*04a0*/  IMAD.WIDE R4, R17, 0x4, R6 ;  /* 0x0000000411047825 */ /* 0x004fca00078e0206 */
[----:B-1----:R4:W-:Y:S04]  /*04b0*/  @P0 STG.E desc[UR6][R2.64], R15 ;  /* 0x0000000f02000986 */ /* 0x0029e8000c101906 */
[----:B------:R4:W-:Y:S01]  /*04c0*/  @P0 STG.E desc[UR6][R4.64], R13 ;  /* 0x0000000d04000986 */ /* 0x0009e2000c101906 */
[----:B------:R-:W-:Y:S05]  /*04d0*/  @!P0 EXIT ;  /* 0x000000000000894d */ /* 0x000fea0003800000 */
[----:B------:R-:W0:Y:S01]  /*04e0*/  LDS R11, [R11] ;  /* 0x000000000b0b7984 */ /* 0x000e220000000800 */
[----:B----4-:R-:W1:Y:S02]  /*04f0*/  LDC.64 R2, c[0x0][0x230] ;  /* 0x00008c00ff027b82 */ /* 0x010e640000000a00 */
[----:B-1----:R-:W-:-:S05]  /*0500*/  IMAD.WIDE R2, R17, 0x4, R2 ;  /* 0x0000000411027825 */ /* 0x002fca00078e0202 */
[----:B0-----:R-:W-:Y:S01]  /*0510*/  STG.E desc[UR6][R2.64], R11 ;  /* 0x0000000b02007986 */ /* 0x001fe2000c101906 */
[----:B------:R-:W-:Y:S05]  /*0520*/  EXIT ;  /* 0x000000000000794d */ /* 0x000fea0003800000 */
.L_x_0:
[----:B------:R-:W-:-:S00]  /*0530*/  BRA `(.L_x_0) ;  /* 0xfffffffc00fc7947 */ /* 0x000fc0000383ffff */
[----:B------:R-:W-:-:S00]  /*0540*/  NOP ;  /* 0x0000000000007918 */ /* 0x000fc00000000000 */
        /* <DEDUP_REMOVED lines=11> */
.L_x_1:


//--------------------- .nv.global.init           --------------------------
	.section	.nv.global.init,"aw",@progbits
.nv.global.init:
	.type		_$_str,@object
	.size		_$_str,(.L_0 - _$_str)
_$_str:
        /*0000*/ 	.byte	0x5f, 0x5f, 0x43, 0x55, 0x44, 0x41, 0x5f, 0x46, 0x54, 0x5a, 0x00
.L_0:


//--------------------- .nv.shared.triton_per_fused_native_group_norm_1 --------------------------
	.section	.nv.shared.triton_per_fused_native_group_norm_1,"aw",@nobits
	.sectionflags	@""
	.align	16
	.zero		1024


//--------------------- .nv.constant0.triton_per_fused_native_group_norm_1 --------------------------
	.section	.nv.constant0.triton_per_fused_native_group_norm_1,"a",@progbits
	.sectionflags	@""
	.align	4
.nv.constant0.triton_per_fused_native_group_norm_1:
	.zero		584
